	.headerflags	@"EF_CUDA_TEXMODE_UNIFIED EF_CUDA_64BIT_ADDRESS EF_CUDA_ACCELERATORS EF_CUDA_SM90 EF_CUDA_VIRTUAL_SM(EF_CUDA_SM90)"
	.elftype	@"ET_EXEC"


//--------------------- .nv.info                  --------------------------
	.section	.nv.info,"",@"SHT_CUDA_INFO"
	.align	4


	//----- nvinfo : EIATTR_REGCOUNT
	.align		4
        /*0000*/ 	.byte	0x04, 0x2f
        /*0002*/ 	.short	(.L_1 - .L_0)
	.align		4
.L_0:
        /*0004*/ 	.word	index@(triton_per_fused_min_0)
        /*0008*/ 	.word	0x0000000c


	//----- nvinfo : EIATTR_MIN_STACK_SIZE
	.align		4
.L_1:
        /*000c*/ 	.byte	0x04, 0x12
        /*000e*/ 	.short	(.L_3 - .L_2)
	.align		4
.L_2:
        /*0010*/ 	.word	index@(triton_per_fused_min_0)
        /*0014*/ 	.word	0x00000000


	//----- nvinfo : EIATTR_FRAME_SIZE
	.align		4
.L_3:
        /*0018*/ 	.byte	0x04, 0x11
        /*001a*/ 	.short	(.L_5 - .L_4)
	.align		4
.L_4:
        /*001c*/ 	.word	index@(triton_per_fused_min_0)
        /*0020*/ 	.word	0x00000000


	//----- nvinfo : EIATTR_MIN_STACK_SIZE
	.align		4
.L_5:
        /*0024*/ 	.byte	0x04, 0x12
        /*0026*/ 	.short	(.L_7 - .L_6)
	.align		4
.L_6:
        /*0028*/ 	.word	index@(triton_per_fused_min_0)
        /*002c*/ 	.word	0x00000000
.L_7:


//--------------------- .nv.info.triton_per_fused_min_0 --------------------------
	.section	.nv.info.triton_per_fused_min_0,"",@"SHT_CUDA_INFO"
	.sectionflags	@""
	.align	4


	//----- nvinfo : EIATTR_CUDA_API_VERSION
	.align		4
        /*0000*/ 	.byte	0x04, 0x37
        /*0002*/ 	.short	(.L_9 - .L_8)
.L_8:
        /*0004*/ 	.word	0x0000007c


	//----- nvinfo : EIATTR_KPARAM_INFO
	.align		4
.L_9:
        /*0008*/ 	.byte	0x04, 0x17
        /*000a*/ 	.short	(.L_11 - .L_10)
.L_10:
        /*000c*/ 	.word	0x00000000
        /*0010*/ 	.short	0x0002
        /*0012*/ 	.short	0x0010
        /*0014*/ 	.byte	0x00, 0xf0, 0x11, 0x00


	//----- nvinfo : EIATTR_KPARAM_INFO
	.align		4
.L_11:
        /*0018*/ 	.byte	0x04, 0x17
        /*001a*/ 	.short	(.L_13 - .L_12)
.L_12:
        /*001c*/ 	.word	0x00000000
        /*0020*/ 	.short	0x0001
        /*0022*/ 	.short	0x0008
        /*0024*/ 	.byte	0x00, 0xf4, 0x21, 0x00


	//----- nvinfo : EIATTR_KPARAM_INFO
	.align		4
.L_13:
        /*0028*/ 	.byte	0x04, 0x17
        /*002a*/ 	.short	(.L_15 - .L_14)
.L_14:
        /*002c*/ 	.word	0x00000000
        /*0030*/ 	.short	0x0000
        /*0032*/ 	.short	0x0000
        /*0034*/ 	.byte	0x00, 0xf4, 0x21, 0x00


	//----- nvinfo : EIATTR_SPARSE_MMA_MASK
	.align		4
.L_15:
        /*0038*/ 	.byte	0x03, 0x50
        /*003a*/ 	.short	0x0000


	//----- nvinfo : EIATTR_MAXREG_COUNT
	.align		4
        /*003c*/ 	.byte	0x03, 0x1b
        /*003e*/ 	.short	0x00ff


	//----- nvinfo : EIATTR_COOP_GROUP_MASK_REGIDS
	.align		4
        /*0040*/ 	.byte	0x04, 0x29
        /*0042*/ 	.short	(.L_17 - .L_16)


	//   ....[0]....
.L_16:
        /*0044*/ 	.word	0xffffffff


	//   ....[1]....
        /*0048*/ 	.word	0xffffffff


	//   ....[2]....
        /*004c*/ 	.word	0xffffffff


	//   ....[3]....
        /*0050*/ 	.word	0xffffffff


	//   ....[4]....
        /*0054*/ 	.word	0xffffffff


	//   ....[5]....
        /*0058*/ 	.word	0xffffffff


	//----- nvinfo : EIATTR_COOP_GROUP_INSTR_OFFSETS
	.align		4
.L_17:
        /*005c*/ 	.byte	0x04, 0x28
        /*005e*/ 	.short	(.L_19 - .L_18)


	//   ....[0]....
.L_18:
        /*0060*/ 	.word	0x00000180


	//   ....[1]....
        /*0064*/ 	.word	0x000001c0


	//   ....[2]....
        /*0068*/ 	.word	0x00000200


	//   ....[3]....
        /*006c*/ 	.word	0x00000240


	//   ....[4]....
        /*0070*/ 	.word	0x00000280


	//   ....[5]....
        /*0074*/ 	.word	0x00000320


	//----- nvinfo : EIATTR_EXIT_INSTR_OFFSETS
	.align		4
.L_19:
        /*0078*/ 	.byte	0x04, 0x1c
        /*007a*/ 	.short	(.L_21 - .L_20)


	//   ....[0]....
.L_20:
        /*007c*/ 	.word	0x000003b0


	//   ....[1]....
        /*0080*/ 	.word	0x000003f0


	//----- nvinfo : EIATTR_REQNTID
	.align		4
.L_21:
        /*0084*/ 	.byte	0x04, 0x10
        /*0086*/ 	.short	(.L_23 - .L_22)
.L_22:
        /*0088*/ 	.word	0x00000040
        /*008c*/ 	.word	0x00000001
        /*0090*/ 	.word	0x00000001


	//----- nvinfo : EIATTR_CBANK_PARAM_SIZE
	.align		4
.L_23:
        /*0094*/ 	.byte	0x03, 0x19
        /*0096*/ 	.short	0x0014


	//----- nvinfo : EIATTR_PARAM_CBANK
	.align		4
        /*0098*/ 	.byte	0x04, 0x0a
        /*009a*/ 	.short	(.L_25 - .L_24)
	.align		4
.L_24:
        /*009c*/ 	.word	index@(.nv.constant0.triton_per_fused_min_0)
        /*00a0*/ 	.short	0x0210
        /*00a2*/ 	.short	0x0014


	//----- nvinfo : EIATTR_SW_WAR
	.align		4
.L_25:
        /*00a4*/ 	.byte	0x04, 0x36
        /*00a6*/ 	.short	(.L_27 - .L_26)
.L_26:
        /*00a8*/ 	.word	0x00000008
.L_27:


//--------------------- .nv.callgraph             --------------------------
	.section	.nv.callgraph,"",@"SHT_CUDA_CALLGRAPH"
	.align	4
	.sectionentsize	8
	.align		4
        /*0000*/ 	.word	0x00000000
	.align		4
        /*0004*/ 	.word	0xffffffff
	.align		4
        /*0008*/ 	.word	0x00000000
	.align		4
        /*000c*/ 	.word	0xfffffffe
	.align		4
        /*0010*/ 	.word	0x00000000
	.align		4
        /*0014*/ 	.word	0xfffffffd
	.align		4
        /*0018*/ 	.word	0x00000000
	.align		4
        /*001c*/ 	.word	0xfffffffc


//--------------------- .text.triton_per_fused_min_0 --------------------------
	.section	.text.triton_per_fused_min_0,"ax",@progbits
	.sectionflags	@"SHF_BARRIERS=1"
	.align	128
        .global         triton_per_fused_min_0
        .type           triton_per_fused_min_0,@function
        .size           triton_per_fused_min_0,(.L_x_1 - triton_per_fused_min_0)
        .other          triton_per_fused_min_0,@"STO_CUDA_ENTRY STV_DEFAULT"
triton_per_fused_min_0:
.text.triton_per_fused_min_0:
[----:B------:R-:W0:Y:S02]  /*0000*/  LDC R1, c[0x0][0x28] ;  /* 0x00000a00ff017b82 */ /* 0x000e240000000800 */
[----:B------:R-:W1:Y:S01]  /*0010*/  S2R R9, SR_TID.X ;  /* 0x0000000000097919 */ /* 0x000e620000002100 */
[----:B------:R-:W2:Y:S01]  /*0020*/  LDC.64 R6, c[0x0][0x210] ;  /* 0x00008400ff067b82 */ /* 0x000ea20000000a00 */
[----:B------:R-:W-:Y:S01]  /*0030*/  ULDC.64 UR6, c[0x0][0x208] ;  /* 0x0000820000067ab9 */ /* 0x000fe20000000a00 */
[----:B-1----:R-:W-:-:S05]  /*0040*/  IMAD.SHL.U32 R0, R9, 0x4, RZ ;  /* 0x0000000409007824 */ /* 0x002fca00078e00ff */
[----:B------:R-:W-:-:S05]  /*0050*/  LOP3.LUT R3, R0, 0xfc, RZ, 0xc0, !PT ;  /* 0x000000fc00037812 */ /* 0x000fca00078ec0ff */
[----:B--2---:R-:W-:-:S06]  /*0060*/  IMAD.WIDE.U32 R6, R3, 0x4, R6 ;  /* 0x0000000403067825 */ /* 0x004fcc00078e0006 */
[----:B------:R-:W2:Y:S01]  /*0070*/  LDG.E.128 R4, desc[UR6][R6.64] ;  /* 0x0000000606047981 */ /* 0x000ea2000c1e1d00 */
[----:B------:R-:W1:Y:S01]  /*0080*/  S2UR UR5, SR_CgaCtaId ;  /* 0x00000000000579c3 */ /* 0x000e620000008800 */
[C---:B------:R-:W-:Y:S01]  /*0090*/  LOP3.LUT P2, RZ, R9.reuse, 0x1f, RZ, 0xc0, !PT ;  /* 0x0000001f09ff7812 */ /* 0x040fe2000784c0ff */
[----:B------:R-:W-:Y:S01]  /*00a0*/  UMOV UR4, 0x400 ;  /* 0x0000040000047882 */ /* 0x000fe20000000000 */
[----:B------:R-:W-:Y:S02]  /*00b0*/  SHF.R.U32.HI R2, RZ, 0x3, R9 ;  /* 0x00000003ff027819 */ /* 0x000fe40000011609 */
[----:B------:R-:W-:Y:S01]  /*00c0*/  ISETP.GE.AND P3, PT, R9, 0x2, PT ;  /* 0x000000020900780c */ /* 0x000fe20003f66270 */
[----:B-1----:R-:W-:Y:S01]  /*00d0*/  UPRMT UR4, UR5, 0x654, UR4 ;  /* 0x0000065405047896 */ /* 0x002fe20008000004 */
[C---:B--2---:R-:W-:Y:S02]  /*00e0*/  FSETP.GEU.AND P1, PT, R4.reuse, R5, PT ;  /* 0x000000050400720b */ /* 0x044fe40003f2e000 */
[----:B------:R-:W-:-:S11]  /*00f0*/  FSETP.NAN.AND P0, PT, R4, R4, PT ;  /* 0x000000040400720b */ /* 0x000fd60003f08000 */
[----:B------:R-:W-:-:S04]  /*0100*/  @P1 FSEL R4, R4, R5, P0 ;  /* 0x0000000504041208 */ /* 0x000fc80000000000 */
[C---:B------:R-:W-:Y:S02]  /*0110*/  FSETP.GEU.AND P1, PT, R4.reuse, R6, PT ;  /* 0x000000060400720b */ /* 0x040fe40003f2e000 */
[----:B------:R-:W-:-:S11]  /*0120*/  FSETP.NAN.AND P0, PT, R4, R4, PT ;  /* 0x000000040400720b */ /* 0x000fd60003f08000 */
[----:B------:R-:W-:-:S04]  /*0130*/  @P1 FSEL R4, R4, R6, P0 ;  /* 0x0000000604041208 */ /* 0x000fc80000000000 */
[C---:B------:R-:W-:Y:S02]  /*0140*/  FSETP.GEU.AND P1, PT, R4.reuse, R7, PT ;  /* 0x000000070400720b */ /* 0x040fe40003f2e000 */
[----:B------:R-:W-:-:S11]  /*0150*/  FSETP.NAN.AND P0, PT, R4, R4, PT ;  /* 0x000000040400720b */ /* 0x000fd60003f08000 */
[----:B------:R-:W-:-:S04]  /*0160*/  @P1 FSEL R4, R4, R7, P0 ;  /* 0x0000000704041208 */ /* 0x000fc80000000000 */
[C---:B------:R-:W-:Y:S01]  /*0170*/  FSETP.NAN.AND P0, PT, R4.reuse, R4, PT ;  /* 0x000000040400720b */ /* 0x040fe20003f08000 */
[----:B------:R-:W1:Y:S02]  /*0180*/  SHFL.BFLY PT, R3, R4, 0x10, 0x1f ;  /* 0x0e001f0004037f89 */ /* 0x000e6400000e0000 */
[----:B-1----:R-:W-:-:S13]  /*0190*/  FSETP.GEU.AND P1, PT, R4, R3, PT ;  /* 0x000000030400720b */ /* 0x002fda0003f2e000 */
        /* <DEDUP_REMOVED lines=16> */
[----:B------:R-:W-:Y:S02]  /*02a0*/  @P1 SEL R4, R4, R3, P0 ;  /* 0x0000000304041207 */ /* 0x000fe40000000000 */
[----:B------:R-:W-:Y:S02]  /*02b0*/  LOP3.LUT R3, R2, 0x4, RZ, 0xc0, !PT ;  /* 0x0000000402037812 */ /* 0x000fe400078ec0ff */
[----:B------:R-:W-:-:S03]  /*02c0*/  LOP3.LUT R2, R9, 0x1, RZ, 0xc0, !PT ;  /* 0x0000000109027812 */ /* 0x000fc600078ec0ff */
[----:B------:R-:W-:Y:S01]  /*02d0*/  @!P2 STS [R3+UR4], R4 ;  /* 0x000000040300a988 */ /* 0x000fe20008000804 */
[----:B------:R-:W-:Y:S01]  /*02e0*/  BAR.SYNC.DEFER_BLOCKING 0x0 ;  /* 0x0000000000007b1d */ /* 0x000fe20000010000 */
[----:B------:R-:W-:-:S04]  /*02f0*/  ISETP.NE.U32.AND P0, PT, R2, 0x1, PT ;  /* 0x000000010200780c */ /* 0x000fc80003f05070 */
[----:B------:R-:W-:Y:S01]  /*0300*/  ISETP.LT.AND P0, PT, R9, 0x2, P0 ;  /* 0x000000020900780c */ /* 0x000fe20000701270 */
[----:B------:R-:W1:Y:S04]  /*0310*/  @!P3 LDS R8, [R0+UR4] ;  /* 0x000000040008b984 */ /* 0x000e680008000800 */
[----:B-1----:R-:W1:Y:S01]  /*0320*/  SHFL.BFLY PT, R5, R8, 0x1, 0x1f ;  /* 0x0c201f0008057f89 */ /* 0x002e6200000e0000 */
[C---:B------:R-:W-:Y:S02]  /*0330*/  FSETP.NAN.AND P1, PT, R8.reuse, R8, PT ;  /* 0x000000080800720b */ /* 0x040fe40003f28000 */
[----:B-1----:R-:W-:-:S04]  /*0340*/  FSETP.GEU.AND P2, PT, R8, R5, PT ;  /* 0x000000050800720b */ /* 0x002fc80003f4e000 */
[----:B------:R-:W-:-:S04]  /*0350*/  SEL R5, R8, R5, !P2 ;  /* 0x0000000508057207 */ /* 0x000fc80005000000 */
[----:B------:R-:W-:-:S05]  /*0360*/  SEL R5, R8, R5, P1 ;  /* 0x0000000508057207 */ /* 0x000fca0000800000 */
[----:B------:R1:W-:Y:S01]  /*0370*/  @P0 STS [R0+UR4], R5 ;  /* 0x0000000500000988 */ /* 0x0003e20008000804 */
[----:B------:R-:W-:Y:S01]  /*0380*/  BAR.SYNC.DEFER_BLOCKING 0x0 ;  /* 0x0000000000007b1d */ /* 0x000fe20000010000 */
[----:B------:R-:W-:-:S05]  /*0390*/  LOP3.LUT P0, RZ, R9, 0x3f, RZ, 0xc0, !PT ;  /* 0x0000003f09ff7812 */ /* 0x000fca000780c0ff */
[----:B------:R-:W2:Y:S08]  /*03a0*/  LDS R4, [UR4] ;  /* 0x00000004ff047984 */ /* 0x000eb00008000800 */
[----:B-1----:R-:W-:Y:S05]  /*03b0*/  @P0 EXIT ;  /* 0x000000000000094d */ /* 0x002fea0003800000 */
[----:B------:R-:W0:Y:S01]  /*03c0*/  LDC.64 R2, c[0x0][0x218] ;  /* 0x00008600ff027b82 */ /* 0x000e220000000a00 */
[----:B--2---:R-:W-:-:S05]  /*03d0*/  FADD R5, RZ, R4 ;  /* 0x00000004ff057221 */ /* 0x004fca0000000000 */
[----:B0-----:R-:W-:Y:S01]  /*03e0*/  STG.E desc[UR6][R2.64], R5 ;  /* 0x0000000502007986 */ /* 0x001fe2000c101906 */
[----:B------:R-:W-:Y:S05]  /*03f0*/  EXIT ;  /* 0x000000000000794d */ /* 0x000fea0003800000 */
.L_x_0:
[----:B------:R-:W-:-:S00]  /*0400*/  BRA `(.L_x_0) ;  /* 0xfffffffc00fc7947 */ /* 0x000fc0000383ffff */
[----:B------:R-:W-:-:S00]  /*0410*/  NOP ;  /* 0x0000000000007918 */ /* 0x000fc00000000000 */
        /* <DEDUP_REMOVED lines=14> */
.L_x_1:


//--------------------- .nv.shared.triton_per_fused_min_0 --------------------------
	.section	.nv.shared.triton_per_fused_min_0,"aw",@nobits
	.sectionflags	@""
	.align	16
	.zero		1024


//--------------------- .nv.constant0.triton_per_fused_min_0 --------------------------
	.section	.nv.constant0.triton_per_fused_min_0,"a",@progbits
	.sectionflags	@""
	.align	4
.nv.constant0.triton_per_fused_min_0:
	.zero		548
